//
// Generated by NVIDIA NVVM Compiler
//
// Compiler Build ID: CL-36424714
// Cuda compilation tools, release 13.0, V13.0.88
// Based on NVVM 20.0.0
//

.version 9.0
.target sm_100
.address_size 64

	// .globl	_Z11max_pool_1dPfS_Pi
.extern .shared .align 16 .b8 buffer[];

.visible .entry _Z11max_pool_1dPfS_Pi(
	.param .u64 .ptr .align 1 _Z11max_pool_1dPfS_Pi_param_0,
	.param .u64 .ptr .align 1 _Z11max_pool_1dPfS_Pi_param_1,
	.param .u64 .ptr .align 1 _Z11max_pool_1dPfS_Pi_param_2
)
{
	.reg .pred 	%p<10>;
	.reg .b32 	%r<47>;
	.reg .b32 	%f<18>;
	.reg .b64 	%rd<12>;

	ld.param.u64 	%rd4, [_Z11max_pool_1dPfS_Pi_param_0];
	ld.param.u64 	%rd2, [_Z11max_pool_1dPfS_Pi_param_1];
	ld.param.u64 	%rd3, [_Z11max_pool_1dPfS_Pi_param_2];
	cvta.to.global.u64 	%rd1, %rd4;
	mov.u32 	%r13, %tid.x;
	shr.u32 	%r14, %r13, 5;
	and.b32  	%r1, %r13, 31;
	mov.u32 	%r15, %ctaid.x;
	shl.b32 	%r16, %r15, 4;
	add.s32 	%r2, %r16, %r14;
	shl.b32 	%r3, %r14, 8;
	shl.b32 	%r17, %r14, 10;
	shl.b32 	%r18, %r13, 2;
	and.b32  	%r4, %r18, 124;
	or.b32  	%r19, %r17, %r4;
	mov.u32 	%r20, buffer;
	add.s32 	%r45, %r20, %r19;
	shl.b32 	%r21, %r15, 12;
	add.s32 	%r22, %r21, %r3;
	or.b32  	%r44, %r22, %r1;
	mov.u32 	%r46, %r1;
$L__BB0_1:
	mul.wide.s32 	%rd5, %r44, 4;
	add.s64 	%rd6, %rd1, %rd5;
	ld.global.f32 	%f1, [%rd6];
	st.shared.f32 	[%r45], %f1;
	add.s32 	%r10, %r46, 32;
	add.s32 	%r45, %r45, 128;
	add.s32 	%r44, %r44, 32;
	setp.lt.u32 	%p1, %r46, 224;
	mov.u32 	%r46, %r10;
	@%p1 bra 	$L__BB0_1;
	cvta.to.global.u64 	%rd7, %rd2;
	cvta.to.global.u64 	%rd8, %rd3;
	bar.warp.sync 	-1;
	shl.b32 	%r23, %r2, 6;
	add.s32 	%r24, %r4, %r3;
	shl.b32 	%r25, %r24, 2;
	add.s32 	%r27, %r20, %r25;
	ld.shared.v4.f32 	{%f2, %f3, %f4, %f5}, [%r27];
	setp.gt.f32 	%p2, %f2, 0f00000000;
	max.f32 	%f6, %f2, 0f00000000;
	selp.b32 	%r28, %r4, -1, %p2;
	setp.gt.f32 	%p3, %f3, %f6;
	add.s32 	%r29, %r4, 1;
	selp.f32 	%f7, %f3, %f6, %p3;
	selp.b32 	%r30, %r29, %r28, %p3;
	setp.gt.f32 	%p4, %f4, %f7;
	add.s32 	%r31, %r4, 2;
	selp.f32 	%f8, %f4, %f7, %p4;
	selp.b32 	%r32, %r31, %r30, %p4;
	setp.gt.f32 	%p5, %f5, %f8;
	add.s32 	%r33, %r4, 3;
	selp.f32 	%f9, %f5, %f8, %p5;
	selp.b32 	%r34, %r33, %r32, %p5;
	or.b32  	%r35, %r23, %r1;
	mul.wide.s32 	%rd9, %r35, 4;
	add.s64 	%rd10, %rd7, %rd9;
	st.global.f32 	[%rd10], %f9;
	add.s64 	%rd11, %rd8, %rd9;
	st.global.u32 	[%rd11], %r34;
	or.b32  	%r36, %r4, 128;
	ld.shared.v4.f32 	{%f10, %f11, %f12, %f13}, [%r27+512];
	setp.gt.f32 	%p6, %f10, 0f00000000;
	max.f32 	%f14, %f10, 0f00000000;
	selp.b32 	%r37, %r36, -1, %p6;
	setp.gt.f32 	%p7, %f11, %f14;
	add.s32 	%r38, %r4, 129;
	selp.f32 	%f15, %f11, %f14, %p7;
	selp.b32 	%r39, %r38, %r37, %p7;
	setp.gt.f32 	%p8, %f12, %f15;
	add.s32 	%r40, %r4, 130;
	selp.f32 	%f16, %f12, %f15, %p8;
	selp.b32 	%r41, %r40, %r39, %p8;
	setp.gt.f32 	%p9, %f13, %f16;
	add.s32 	%r42, %r4, 131;
	selp.f32 	%f17, %f13, %f16, %p9;
	selp.b32 	%r43, %r42, %r41, %p9;
	st.global.f32 	[%rd10+128], %f17;
	st.global.u32 	[%rd11+128], %r43;
	ret;

}


// ===== COMPILED SASS (sm_100) =====

	.target	sm_100

	.elftype	@"ET_EXEC"


//--------------------- .note.nv.tkinfo           --------------------------
	.section	.note.nv.tkinfo,"",@"SHT_NOTE"
	.sectionflags	@"SHF_NOTE_NV_TKINFO"
	.tkinfo
        /*0018*/ 	.word	0x00000002
        /*0030*/ 	.string	""
        /*0030*/ 	.string	"ptxas"
        /*0030*/ 	.string	"Cuda compilation tools, release 13.0, V13.0.88"
        /*0030*/ 	.string	"Build cuda_13.0.r13.0/compiler.36424714_0"
        /*0030*/ 	.string	"-arch sm_100 -m 64 "



//--------------------- .note.nv.cuinfo           --------------------------
	.section	.note.nv.cuinfo,"",@"SHT_NOTE"
	.sectionflags	@"SHF_NOTE_NV_CUINFO"
        /*0018*/ 	.short	0x0002
        /*001a*/ 	.short	0x0064
        /*001c*/ 	.short	0x0082
	.zero		2


//--------------------- .nv.info                  --------------------------
	.section	.nv.info,"",@"SHT_CUDA_INFO"
	.align	4


	//----- nvinfo : EIATTR_REGCOUNT
	.align		4
        /*0000*/ 	.byte	0x04, 0x2f
        /*0002*/ 	.short	(.L_1 - .L_0)
	.align		4
.L_0:
        /*0004*/ 	.word	index@(_Z11max_pool_1dPfS_Pi)
        /*0008*/ 	.word	0x00000015


	//----- nvinfo : EIATTR_FRAME_SIZE
	.align		4
.L_1:
        /*000c*/ 	.byte	0x04, 0x11
        /*000e*/ 	.short	(.L_3 - .L_2)
	.align		4
.L_2:
        /*0010*/ 	.word	index@(_Z11max_pool_1dPfS_Pi)
        /*0014*/ 	.word	0x00000000


	//----- nvinfo : EIATTR_MIN_STACK_SIZE
	.align		4
.L_3:
        /*0018*/ 	.byte	0x04, 0x12
        /*001a*/ 	.short	(.L_5 - .L_4)
	.align		4
.L_4:
        /*001c*/ 	.word	index@(_Z11max_pool_1dPfS_Pi)
        /*0020*/ 	.word	0x00000000
.L_5:


//--------------------- .nv.compat                --------------------------
	.section	.nv.compat,"",@"SHT_CUDA_COMPAT_INFO"
	.align	4
        /*0000*/ 	.byte	0x02, 0x09, 0x00, 0x00, 0x02, 0x02, 0x01, 0x00, 0x02, 0x05, 0x05, 0x00, 0x03, 0x07, 0x01, 0x01
        /*0010*/ 	.byte	0x02, 0x03, 0x00, 0x00, 0x02, 0x06, 0x01, 0x00, 0x04, 0x0b, 0x08, 0x00, 0x09, 0x00, 0x00, 0x00
        /*0020*/ 	.byte	0x00, 0x00, 0x00, 0x00


//--------------------- .nv.info._Z11max_pool_1dPfS_Pi --------------------------
	.section	.nv.info._Z11max_pool_1dPfS_Pi,"",@"SHT_CUDA_INFO"
	.sectionflags	@""
	.align	4


	//----- nvinfo : EIATTR_CUDA_API_VERSION
	.align		4
        /*0000*/ 	.byte	0x04, 0x37
        /*0002*/ 	.short	(.L_7 - .L_6)
.L_6:
        /*0004*/ 	.word	0x00000082


	//----- nvinfo : EIATTR_KPARAM_INFO
	.align		4
.L_7:
        /*0008*/ 	.byte	0x04, 0x17
        /*000a*/ 	.short	(.L_9 - .L_8)
.L_8:
        /*000c*/ 	.word	0x00000000
        /*0010*/ 	.short	0x0002
        /*0012*/ 	.short	0x0010
        /*0014*/ 	.byte	0x00, 0xf5, 0x21, 0x00


	//----- nvinfo : EIATTR_KPARAM_INFO
	.align		4
.L_9:
        /*0018*/ 	.byte	0x04, 0x17
        /*001a*/ 	.short	(.L_11 - .L_10)
.L_10:
        /*001c*/ 	.word	0x00000000
        /*0020*/ 	.short	0x0001
        /*0022*/ 	.short	0x0008
        /*0024*/ 	.byte	0x00, 0xf5, 0x21, 0x00


	//----- nvinfo : EIATTR_KPARAM_INFO
	.align		4
.L_11:
        /*0028*/ 	.byte	0x04, 0x17
        /*002a*/ 	.short	(.L_13 - .L_12)
.L_12:
        /*002c*/ 	.word	0x00000000
        /*0030*/ 	.short	0x0000
        /*0032*/ 	.short	0x0000
        /*0034*/ 	.byte	0x00, 0xf5, 0x21, 0x00


	//----- nvinfo : EIATTR_SPARSE_MMA_MASK
	.align		4
.L_13:
        /*0038*/ 	.byte	0x03, 0x50
        /*003a*/ 	.short	0x0000


	//----- nvinfo : EIATTR_MAXREG_COUNT
	.align		4
        /*003c*/ 	.byte	0x03, 0x1b
        /*003e*/ 	.short	0x00ff


	//----- nvinfo : EIATTR_MERCURY_ISA_VERSION
	.align		4
        /*0040*/ 	.byte	0x03, 0x5f
        /*0042*/ 	.short	0x0101


	//----- nvinfo : EIATTR_COOP_GROUP_MASK_REGIDS
	.align		4
        /*0044*/ 	.byte	0x04, 0x29
        /*0046*/ 	.short	(.L_15 - .L_14)


	//   ....[0]....
.L_14:
        /*0048*/ 	.word	0xffffffff


	//----- nvinfo : EIATTR_COOP_GROUP_INSTR_OFFSETS
	.align		4
.L_15:
        /*004c*/ 	.byte	0x04, 0x28
        /*004e*/ 	.short	(.L_17 - .L_16)


	//   ....[0]....
.L_16:
        /*0050*/ 	.word	0x000001e0


	//----- nvinfo : EIATTR_VRC_CTA_INIT_COUNT
	.align		4
.L_17:
        /*0054*/ 	.byte	0x02, 0x4a
	.zero		1
	.zero		1


	//----- nvinfo : EIATTR_EXIT_INSTR_OFFSETS
	.align		4
        /*0058*/ 	.byte	0x04, 0x1c
        /*005a*/ 	.short	(.L_19 - .L_18)


	//   ....[0]....
.L_18:
        /*005c*/ 	.word	0x00000440


	//----- nvinfo : EIATTR_CRS_STACK_SIZE
	.align		4
.L_19:
        /*0060*/ 	.byte	0x04, 0x1e
        /*0062*/ 	.short	(.L_21 - .L_20)
.L_20:
        /*0064*/ 	.word	0x00000000


	//----- nvinfo : EIATTR_CBANK_PARAM_SIZE
	.align		4
.L_21:
        /*0068*/ 	.byte	0x03, 0x19
        /*006a*/ 	.short	0x0018


	//----- nvinfo : EIATTR_PARAM_CBANK
	.align		4
        /*006c*/ 	.byte	0x04, 0x0a
        /*006e*/ 	.short	(.L_23 - .L_22)
	.align		4
.L_22:
        /*0070*/ 	.word	index@(.nv.constant0._Z11max_pool_1dPfS_Pi)
        /*0074*/ 	.short	0x0380
        /*0076*/ 	.short	0x0018


	//----- nvinfo : EIATTR_SW_WAR
	.align		4
.L_23:
        /*0078*/ 	.byte	0x04, 0x36
        /*007a*/ 	.short	(.L_25 - .L_24)
.L_24:
        /*007c*/ 	.word	0x00000008
.L_25:


//--------------------- .nv.callgraph             --------------------------
	.section	.nv.callgraph,"",@"SHT_CUDA_CALLGRAPH"
	.align	4
	.sectionentsize	8
	.align		4
        /*0000*/ 	.word	0x00000000
	.align		4
        /*0004*/ 	.word	0xffffffff
	.align		4
        /*0008*/ 	.word	0x00000000
	.align		4
        /*000c*/ 	.word	0xfffffffe
	.align		4
        /*0010*/ 	.word	0x00000000
	.align		4
        /*0014*/ 	.word	0xfffffffd
	.align		4
        /*0018*/ 	.word	0x00000000
	.align		4
        /*001c*/ 	.word	0xfffffffc


//--------------------- .text._Z11max_pool_1dPfS_Pi --------------------------
	.section	.text._Z11max_pool_1dPfS_Pi,"ax",@progbits
	.align	128
        .global         _Z11max_pool_1dPfS_Pi
        .type           _Z11max_pool_1dPfS_Pi,@function
        .size           _Z11max_pool_1dPfS_Pi,(.L_x_3 - _Z11max_pool_1dPfS_Pi)
        .other          _Z11max_pool_1dPfS_Pi,@"STO_CUDA_ENTRY STV_DEFAULT"
_Z11max_pool_1dPfS_Pi:
.text._Z11max_pool_1dPfS_Pi:
[----:B------:R-:W-:Y:S01]  /*0000*/  LDC R1, c[0x0][0x37c] ;  /* 0x0000df00ff017b82 */ /* 0x000fe20000000800 */
[----:B------:R-:W0:Y:S07]  /*0010*/  S2R R8, SR_TID.X ;  /* 0x0000000000087919 */ /* 0x000e2e0000002100 */
[----:B------:R-:W1:Y:S01]  /*0020*/  S2UR UR5, SR_CgaCtaId ;  /* 0x00000000000579c3 */ /* 0x000e620000008800 */
[----:B------:R-:W-:Y:S01]  /*0030*/  UMOV UR4, 0x400 ;  /* 0x0000040000047882 */ /* 0x000fe20000000000 */
[----:B------:R-:W-:Y:S01]  /*0040*/  BSSY.RECONVERGENT B0, `(.L_x_0) ;  /* 0x0000018000007945 */ /* 0x000fe20003800200 */
[----:B------:R-:W2:Y:S01]  /*0050*/  S2R R6, SR_CTAID.X ;  /* 0x0000000000067919 */ /* 0x000ea20000002500 */
[----:B------:R-:W3:Y:S04]  /*0060*/  LDCU.64 UR6, c[0x0][0x358] ;  /* 0x00006b00ff0677ac */ /* 0x000ee80008000a00 */
[----:B------:R-:W4:Y:S01]  /*0070*/  LDC.64 R2, c[0x0][0x380] ;  /* 0x0000e000ff027b82 */ /* 0x000f220000000a00 */
[----:B-1----:R-:W-:Y:S01]  /*0080*/  ULEA UR4, UR5, UR4, 0x18 ;  /* 0x0000000405047291 */ /* 0x002fe2000f8ec0ff */
[----:B0-----:R-:W-:Y:S01]  /*0090*/  IMAD.SHL.U32 R0, R8, 0x4, RZ ;  /* 0x0000000408007824 */ /* 0x001fe200078e00ff */
[----:B------:R-:W-:-:S02]  /*00a0*/  SHF.R.U32.HI R9, RZ, 0x5, R8 ;  /* 0x00000005ff097819 */ /* 0x000fc40000011608 */
[----:B------:R-:W-:Y:S02]  /*00b0*/  LOP3.LUT R8, R8, 0x1f, RZ, 0xc0, !PT ;  /* 0x0000001f08087812 */ /* 0x000fe400078ec0ff */
[----:B------:R-:W-:Y:S01]  /*00c0*/  LOP3.LUT R0, R0, 0x7c, RZ, 0xc0, !PT ;  /* 0x0000007c00007812 */ /* 0x000fe200078ec0ff */
[C---:B------:R-:W-:Y:S02]  /*00d0*/  IMAD.SHL.U32 R7, R9.reuse, 0x100, RZ ;  /* 0x0000010009077824 */ /* 0x040fe400078e00ff */
[----:B------:R-:W-:Y:S02]  /*00e0*/  IMAD.MOV.U32 R10, RZ, RZ, R8 ;  /* 0x000000ffff0a7224 */ /* 0x000fe400078e0008 */
[----:B------:R-:W-:Y:S02]  /*00f0*/  IMAD R4, R9, 0x400, R0 ;  /* 0x0000040009047824 */ /* 0x000fe400078e0200 */
[C---:B--2---:R-:W-:Y:S02]  /*0100*/  IMAD R5, R6.reuse, 0x1000, R7 ;  /* 0x0000100006057824 */ /* 0x044fe400078e0207 */
[----:B------:R-:W-:-:S02]  /*0110*/  IMAD R9, R6, 0x10, R9 ;  /* 0x0000001006097824 */ /* 0x000fc400078e0209 */
[----:B------:R-:W-:Y:S02]  /*0120*/  VIADD R6, R4, UR4 ;  /* 0x0000000404067c36 */ /* 0x000fe40008000000 */
[----:B---3--:R-:W-:-:S07]  /*0130*/  IMAD.IADD R11, R8, 0x1, R5 ;  /* 0x00000001080b7824 */ /* 0x008fce00078e0205 */
.L_x_1:
[----:B----4-:R-:W-:-:S06]  /*0140*/  IMAD.WIDE R4, R11, 0x4, R2 ;  /* 0x000000040b047825 */ /* 0x010fcc00078e0202 */
[----:B------:R-:W2:Y:S01]  /*0150*/  LDG.E R5, desc[UR6][R4.64] ;  /* 0x0000000604057981 */ /* 0x000ea2000c1e1900 */
[C---:B------:R-:W-:Y:S01]  /*0160*/  ISETP.GE.U32.AND P0, PT, R10.reuse, 0xe0, PT ;  /* 0x000000e00a00780c */ /* 0x040fe20003f06070 */
[----:B------:R-:W-:Y:S02]  /*0170*/  VIADD R10, R10, 0x20 ;  /* 0x000000200a0a7836 */ /* 0x000fe40000000000 */
[----:B------:R-:W-:Y:S01]  /*0180*/  VIADD R11, R11, 0x20 ;  /* 0x000000200b0b7836 */ /* 0x000fe20000000000 */
[----:B--2---:R0:W-:Y:S02]  /*0190*/  STS [R6], R5 ;  /* 0x0000000506007388 */ /* 0x0041e40000000800 */
[----:B0-----:R-:W-:-:S07]  /*01a0*/  VIADD R6, R6, 0x80 ;  /* 0x0000008006067836 */ /* 0x001fce0000000000 */
[----:B------:R-:W-:Y:S05]  /*01b0*/  @!P0 BRA `(.L_x_1) ;  /* 0xfffffffc00e08947 */ /* 0x000fea000383ffff */
[----:B------:R-:W-:Y:S05]  /*01c0*/  BSYNC.RECONVERGENT B0 ;  /* 0x0000000000007941 */ /* 0x000fea0003800200 */
.L_x_0:
[----:B------:R-:W-:Y:S01]  /*01d0*/  IMAD.IADD R7, R7, 0x1, R0 ;  /* 0x0000000107077824 */ /* 0x000fe200078e0200 */
[----:B------:R-:W-:-:S04]  /*01e0*/  NOP ;  /* 0x0000000000007918 */ /* 0x000fc80000000000 */
[----:B------:R-:W-:Y:S01]  /*01f0*/  LEA R16, R7, UR4, 0x2 ;  /* 0x0000000407107c11 */ /* 0x000fe2000f8e10ff */
[----:B------:R-:W0:Y:S01]  /*0200*/  LDC.64 R10, c[0x0][0x388] ;  /* 0x0000e200ff0a7b82 */ /* 0x000e220000000a00 */
[----:B------:R-:W-:-:S03]  /*0210*/  IMAD R9, R9, 0x40, R8 ;  /* 0x0000004009097824 */ /* 0x000fc600078e0208 */
[----:B------:R-:W1:Y:S04]  /*0220*/  LDS.128 R12, [R16] ;  /* 0x00000000100c7984 */ /* 0x000e680000000c00 */
[----:B------:R-:W2:Y:S01]  /*0230*/  LDS.128 R4, [R16+0x200] ;  /* 0x0002000010047984 */ /* 0x000ea20000000c00 */
[----:B0-----:R-:W-:Y:S01]  /*0240*/  IMAD.WIDE R10, R9, 0x4, R10 ;  /* 0x00000004090a7825 */ /* 0x001fe200078e020a */
[----:B-1----:R-:W-:Y:S02]  /*0250*/  FMNMX R2, RZ, R12, !PT ;  /* 0x0000000cff027209 */ /* 0x002fe40007800000 */
[----:B------:R-:W-:Y:S02]  /*0260*/  FSETP.GT.AND P6, PT, R12, RZ, PT ;  /* 0x000000ff0c00720b */ /* 0x000fe40003fc4000 */
[----:B--2---:R-:W-:-:S02]  /*0270*/  FMNMX R18, RZ, R4, !PT ;  /* 0x00000004ff127209 */ /* 0x004fc40007800000 */
[----:B------:R-:W-:Y:S02]  /*0280*/  FSETP.GT.AND P4, PT, R13, R2, PT ;  /* 0x000000020d00720b */ /* 0x000fe40003f84000 */
[----:B------:R-:W-:Y:S02]  /*0290*/  FSETP.GT.AND P3, PT, R5, R18, PT ;  /* 0x000000120500720b */ /* 0x000fe40003f64000 */
[----:B------:R-:W-:Y:S02]  /*02a0*/  FSEL R13, R13, R2, P4 ;  /* 0x000000020d0d7208 */ /* 0x000fe40002000000 */
[----:B------:R-:W0:Y:S01]  /*02b0*/  LDC.64 R2, c[0x0][0x390] ;  /* 0x0000e400ff027b82 */ /* 0x000e220000000a00 */
[----:B------:R-:W-:Y:S02]  /*02c0*/  FSEL R5, R5, R18, P3 ;  /* 0x0000001205057208 */ /* 0x000fe40001800000 */
[----:B------:R-:W-:Y:S02]  /*02d0*/  FSETP.GT.AND P2, PT, R14, R13, PT ;  /* 0x0000000d0e00720b */ /* 0x000fe40003f44000 */
[----:B------:R-:W-:-:S02]  /*02e0*/  FSETP.GT.AND P1, PT, R6, R5, PT ;  /* 0x000000050600720b */ /* 0x000fc40003f24000 */
[----:B------:R-:W-:Y:S02]  /*02f0*/  FSEL R14, R14, R13, P2 ;  /* 0x0000000d0e0e7208 */ /* 0x000fe40001000000 */
[----:B------:R-:W-:Y:S02]  /*0300*/  FSEL R6, R6, R5, P1 ;  /* 0x0000000506067208 */ /* 0x000fe40000800000 */
[----:B------:R-:W-:Y:S02]  /*0310*/  FSETP.GT.AND P0, PT, R15, R14, PT ;  /* 0x0000000e0f00720b */ /* 0x000fe40003f04000 */
[C---:B------:R-:W-:Y:S01]  /*0320*/  SEL R5, R0.reuse, 0xffffffff, P6 ;  /* 0xffffffff00057807 */ /* 0x040fe20003000000 */
[C---:B------:R-:W-:Y:S01]  /*0330*/  @P4 VIADD R5, R0.reuse, 0x1 ;  /* 0x0000000100054836 */ /* 0x040fe20000000000 */
[----:B------:R-:W-:Y:S01]  /*0340*/  FSETP.GT.AND P6, PT, R7, R6, PT ;  /* 0x000000060700720b */ /* 0x000fe20003fc4000 */
[----:B------:R-:W-:Y:S01]  /*0350*/  @P2 VIADD R5, R0, 0x2 ;  /* 0x0000000200052836 */ /* 0x000fe20000000000 */
[----:B------:R-:W-:-:S02]  /*0360*/  FSETP.GT.AND P5, PT, R4, RZ, PT ;  /* 0x000000ff0400720b */ /* 0x000fc40003fa4000 */
[----:B------:R-:W-:Y:S02]  /*0370*/  LOP3.LUT R4, R0, 0x80, RZ, 0xfc, !PT ;  /* 0x0000008000047812 */ /* 0x000fe400078efcff */
[----:B------:R-:W-:Y:S02]  /*0380*/  FSEL R15, R15, R14, P0 ;  /* 0x0000000e0f0f7208 */ /* 0x000fe40000000000 */
[----:B------:R-:W-:Y:S01]  /*0390*/  SEL R13, R4, 0xffffffff, P5 ;  /* 0xffffffff040d7807 */ /* 0x000fe20002800000 */
[C---:B------:R-:W-:Y:S01]  /*03a0*/  @P3 VIADD R13, R0.reuse, 0x81 ;  /* 0x00000081000d3836 */ /* 0x040fe20000000000 */
[----:B------:R-:W-:Y:S01]  /*03b0*/  FSEL R7, R7, R6, P6 ;  /* 0x0000000607077208 */ /* 0x000fe20003000000 */
[----:B0-----:R-:W-:Y:S01]  /*03c0*/  IMAD.WIDE R2, R9, 0x4, R2 ;  /* 0x0000000409027825 */ /* 0x001fe200078e0202 */
[----:B------:R-:W-:Y:S03]  /*03d0*/  STG.E desc[UR6][R10.64], R15 ;  /* 0x0000000f0a007986 */ /* 0x000fe6000c101906 */
[----:B------:R-:W-:-:S02]  /*03e0*/  @P0 VIADD R5, R0, 0x3 ;  /* 0x0000000300050836 */ /* 0x000fc40000000000 */
[C---:B------:R-:W-:Y:S02]  /*03f0*/  @P1 VIADD R13, R0.reuse, 0x82 ;  /* 0x00000082000d1836 */ /* 0x040fe40000000000 */
[----:B------:R-:W-:Y:S01]  /*0400*/  @P6 VIADD R13, R0, 0x83 ;  /* 0x00000083000d6836 */ /* 0x000fe20000000000 */
[----:B------:R-:W-:Y:S04]  /*0410*/  STG.E desc[UR6][R2.64], R5 ;  /* 0x0000000502007986 */ /* 0x000fe8000c101906 */
[----:B------:R-:W-:Y:S04]  /*0420*/  STG.E desc[UR6][R10.64+0x80], R7 ;  /* 0x000080070a007986 */ /* 0x000fe8000c101906 */
[----:B------:R-:W-:Y:S01]  /*0430*/  STG.E desc[UR6][R2.64+0x80], R13 ;  /* 0x0000800d02007986 */ /* 0x000fe2000c101906 */
[----:B------:R-:W-:Y:S05]  /*0440*/  EXIT ;  /* 0x000000000000794d */ /* 0x000fea0003800000 */
.L_x_2:
[----:B------:R-:W-:-:S00]  /*0450*/  BRA `(.L_x_2) ;  /* 0xfffffffc00fc7947 */ /* 0x000fc0000383ffff */
[----:B------:R-:W-:-:S00]  /*0460*/  NOP ;  /* 0x0000000000007918 */ /* 0x000fc00000000000 */
        /* <DEDUP_REMOVED lines=9> */
.L_x_3:


//--------------------- .nv.shared._Z11max_pool_1dPfS_Pi --------------------------
	.section	.nv.shared._Z11max_pool_1dPfS_Pi,"aw",@nobits
	.sectionflags	@""
	.align	16
	.zero		1024


//--------------------- .nv.shared.reserved.0     --------------------------
	.section	.nv.shared.reserved.0,"aw",@nobits
	.weak		__nv_reservedSMEM_offset_0_alias
	.size		__nv_reservedSMEM_offset_0_alias, 0, 64
	.other		__nv_reservedSMEM_offset_0_alias,@"STO_CUDA_RESERVED_SHARED STV_DEFAULT"
__nv_reservedSMEM_offset_0_alias:
	.zero		0
	.zero		64


//--------------------- .nv.constant0._Z11max_pool_1dPfS_Pi --------------------------
	.section	.nv.constant0._Z11max_pool_1dPfS_Pi,"a",@progbits
	.sectionflags	@""
	.align	4
.nv.constant0._Z11max_pool_1dPfS_Pi:
	.zero		920


//--------------------- SYMBOLS --------------------------

	.type		.nv.reservedSmem.offset0,@object
	.size		.nv.reservedSmem.offset0,0x4
	.type		.nv.reservedSmem.cap,@object
	.size		.nv.reservedSmem.cap,0x4
